	.headerflags	@"EF_CUDA_TEXMODE_UNIFIED EF_CUDA_64BIT_ADDRESS EF_CUDA_ACCELERATORS EF_CUDA_SM90 EF_CUDA_VIRTUAL_SM(EF_CUDA_SM90)"
	.elftype	@"ET_EXEC"


//--------------------- .nv.info                  --------------------------
	.section	.nv.info,"",@"SHT_CUDA_INFO"
	.align	4


	//----- nvinfo : EIATTR_REGCOUNT
	.align		4
        /*0000*/ 	.byte	0x04, 0x2f
        /*0002*/ 	.short	(.L_1 - .L_0)
	.align		4
.L_0:
        /*0004*/ 	.word	index@(triton_per_fused_mean_39)
        /*0008*/ 	.word	0x00000016


	//----- nvinfo : EIATTR_MIN_STACK_SIZE
	.align		4
.L_1:
        /*000c*/ 	.byte	0x04, 0x12
        /*000e*/ 	.short	(.L_3 - .L_2)
	.align		4
.L_2:
        /*0010*/ 	.word	index@(triton_per_fused_mean_39)
        /*0014*/ 	.word	0x00000000


	//----- nvinfo : EIATTR_FRAME_SIZE
	.align		4
.L_3:
        /*0018*/ 	.byte	0x04, 0x11
        /*001a*/ 	.short	(.L_5 - .L_4)
	.align		4
.L_4:
        /*001c*/ 	.word	index@(triton_per_fused_mean_39)
        /*0020*/ 	.word	0x00000000


	//----- nvinfo : EIATTR_MIN_STACK_SIZE
	.align		4
.L_5:
        /*0024*/ 	.byte	0x04, 0x12
        /*0026*/ 	.short	(.L_7 - .L_6)
	.align		4
.L_6:
        /*0028*/ 	.word	index@(triton_per_fused_mean_39)
        /*002c*/ 	.word	0x00000000
.L_7:


//--------------------- .nv.info.triton_per_fused_mean_39 --------------------------
	.section	.nv.info.triton_per_fused_mean_39,"",@"SHT_CUDA_INFO"
	.sectionflags	@""
	.align	4


	//----- nvinfo : EIATTR_CUDA_API_VERSION
	.align		4
        /*0000*/ 	.byte	0x04, 0x37
        /*0002*/ 	.short	(.L_9 - .L_8)
.L_8:
        /*0004*/ 	.word	0x0000007c


	//----- nvinfo : EIATTR_KPARAM_INFO
	.align		4
.L_9:
        /*0008*/ 	.byte	0x04, 0x17
        /*000a*/ 	.short	(.L_11 - .L_10)
.L_10:
        /*000c*/ 	.word	0x00000000
        /*0010*/ 	.short	0x0003
        /*0012*/ 	.short	0x0014
        /*0014*/ 	.byte	0x00, 0xf0, 0x11, 0x00


	//----- nvinfo : EIATTR_KPARAM_INFO
	.align		4
.L_11:
        /*0018*/ 	.byte	0x04, 0x17
        /*001a*/ 	.short	(.L_13 - .L_12)
.L_12:
        /*001c*/ 	.word	0x00000000
        /*0020*/ 	.short	0x0002
        /*0022*/ 	.short	0x0010
        /*0024*/ 	.byte	0x00, 0xf0, 0x11, 0x00


	//----- nvinfo : EIATTR_KPARAM_INFO
	.align		4
.L_13:
        /*0028*/ 	.byte	0x04, 0x17
        /*002a*/ 	.short	(.L_15 - .L_14)
.L_14:
        /*002c*/ 	.word	0x00000000
        /*0030*/ 	.short	0x0001
        /*0032*/ 	.short	0x0008
        /*0034*/ 	.byte	0x00, 0xf4, 0x21, 0x00


	//----- nvinfo : EIATTR_KPARAM_INFO
	.align		4
.L_15:
        /*0038*/ 	.byte	0x04, 0x17
        /*003a*/ 	.short	(.L_17 - .L_16)
.L_16:
        /*003c*/ 	.word	0x00000000
        /*0040*/ 	.short	0x0000
        /*0042*/ 	.short	0x0000
        /*0044*/ 	.byte	0x00, 0xf4, 0x21, 0x00


	//----- nvinfo : EIATTR_SPARSE_MMA_MASK
	.align		4
.L_17:
        /*0048*/ 	.byte	0x03, 0x50
        /*004a*/ 	.short	0x0000


	//----- nvinfo : EIATTR_MAXREG_COUNT
	.align		4
        /*004c*/ 	.byte	0x03, 0x1b
        /*004e*/ 	.short	0x00ff


	//----- nvinfo : EIATTR_COOP_GROUP_MASK_REGIDS
	.align		4
        /*0050*/ 	.byte	0x04, 0x29
        /*0052*/ 	.short	(.L_19 - .L_18)


	//   ....[0]....
.L_18:
        /*0054*/ 	.word	0xffffffff


	//   ....[1]....
        /*0058*/ 	.word	0xffffffff


	//   ....[2]....
        /*005c*/ 	.word	0xffffffff


	//   ....[3]....
        /*0060*/ 	.word	0xffffffff


	//   ....[4]....
        /*0064*/ 	.word	0xffffffff


	//   ....[5]....
        /*0068*/ 	.word	0xffffffff


	//   ....[6]....
        /*006c*/ 	.word	0xffffffff


	//   ....[7]....
        /*0070*/ 	.word	0xffffffff


	//   ....[8]....
        /*0074*/ 	.word	0xffffffff


	//   ....[9]....
        /*0078*/ 	.word	0xffffffff


	//   ....[10]....
        /*007c*/ 	.word	0xffffffff


	//   ....[11]....
        /*0080*/ 	.word	0xffffffff


	//----- nvinfo : EIATTR_COOP_GROUP_INSTR_OFFSETS
	.align		4
.L_19:
        /*0084*/ 	.byte	0x04, 0x28
        /*0086*/ 	.short	(.L_21 - .L_20)


	//   ....[0]....
.L_20:
        /*0088*/ 	.word	0x000002e0


	//   ....[1]....
        /*008c*/ 	.word	0x000002f0


	//   ....[2]....
        /*0090*/ 	.word	0x00000300


	//   ....[3]....
        /*0094*/ 	.word	0x00000310


	//   ....[4]....
        /*0098*/ 	.word	0x00000350


	//   ....[5]....
        /*009c*/ 	.word	0x00000370


	//   ....[6]....
        /*00a0*/ 	.word	0x00000380


	//   ....[7]....
        /*00a4*/ 	.word	0x00000390


	//   ....[8]....
        /*00a8*/ 	.word	0x000003f0


	//   ....[9]....
        /*00ac*/ 	.word	0x00000410


	//   ....[10]....
        /*00b0*/ 	.word	0x00000420


	//   ....[11]....
        /*00b4*/ 	.word	0x00000430


	//----- nvinfo : EIATTR_EXIT_INSTR_OFFSETS
	.align		4
.L_21:
        /*00b8*/ 	.byte	0x04, 0x1c
        /*00ba*/ 	.short	(.L_23 - .L_22)


	//   ....[0]....
.L_22:
        /*00bc*/ 	.word	0x000005c0


	//   ....[1]....
        /*00c0*/ 	.word	0x000005f0


	//----- nvinfo : EIATTR_REQNTID
	.align		4
.L_23:
        /*00c4*/ 	.byte	0x04, 0x10
        /*00c6*/ 	.short	(.L_25 - .L_24)
.L_24:
        /*00c8*/ 	.word	0x00000100
        /*00cc*/ 	.word	0x00000001
        /*00d0*/ 	.word	0x00000001


	//----- nvinfo : EIATTR_CBANK_PARAM_SIZE
	.align		4
.L_25:
        /*00d4*/ 	.byte	0x03, 0x19
        /*00d6*/ 	.short	0x0018


	//----- nvinfo : EIATTR_PARAM_CBANK
	.align		4
        /*00d8*/ 	.byte	0x04, 0x0a
        /*00da*/ 	.short	(.L_27 - .L_26)
	.align		4
.L_26:
        /*00dc*/ 	.word	index@(.nv.constant0.triton_per_fused_mean_39)
        /*00e0*/ 	.short	0x0210
        /*00e2*/ 	.short	0x0018


	//----- nvinfo : EIATTR_SW_WAR
	.align		4
.L_27:
        /*00e4*/ 	.byte	0x04, 0x36
        /*00e6*/ 	.short	(.L_29 - .L_28)
.L_28:
        /*00e8*/ 	.word	0x00000008
.L_29:


//--------------------- .nv.callgraph             --------------------------
	.section	.nv.callgraph,"",@"SHT_CUDA_CALLGRAPH"
	.align	4
	.sectionentsize	8
	.align		4
        /*0000*/ 	.word	0x00000000
	.align		4
        /*0004*/ 	.word	0xffffffff
	.align		4
        /*0008*/ 	.word	0x00000000
	.align		4
        /*000c*/ 	.word	0xfffffffe
	.align		4
        /*0010*/ 	.word	0x00000000
	.align		4
        /*0014*/ 	.word	0xfffffffd
	.align		4
        /*0018*/ 	.word	0x00000000
	.align		4
        /*001c*/ 	.word	0xfffffffc


//--------------------- .text.triton_per_fused_mean_39 --------------------------
	.section	.text.triton_per_fused_mean_39,"ax",@progbits
	.sectionflags	@"SHF_BARRIERS=1"
	.align	128
        .global         triton_per_fused_mean_39
        .type           triton_per_fused_mean_39,@function
        .size           triton_per_fused_mean_39,(.L_x_1 - triton_per_fused_mean_39)
        .other          triton_per_fused_mean_39,@"STO_CUDA_ENTRY STV_DEFAULT"
triton_per_fused_mean_39:
.text.triton_per_fused_mean_39:
[----:B------:R-:W0:Y:S02]  /*0000*/  LDC R1, c[0x0][0x28] ;  /* 0x00000a00ff017b82 */ /* 0x000e240000000800 */
[----:B------:R-:W1:Y:S01]  /*0010*/  S2R R4, SR_CTAID.X ;  /* 0x0000000000047919 */ /* 0x000e620000002500 */
[----:B------:R-:W-:Y:S01]  /*0020*/  ULDC.64 UR6, c[0x0][0x208] ;  /* 0x0000820000067ab9 */ /* 0x000fe20000000a00 */
[----:B------:R-:W2:Y:S01]  /*0030*/  S2R R3, SR_TID.X ;  /* 0x0000000000037919 */ /* 0x000ea20000002100 */
[----:B-1----:R-:W-:Y:S02]  /*0040*/  SHF.L.U32 R0, R4, 0x7, RZ ;  /* 0x0000000704007819 */ /* 0x002fe400000006ff */
[----:B------:R-:W-:Y:S02]  /*0050*/  SHF.R.S32.HI R7, RZ, 0x18, R4 ;  /* 0x00000018ff077819 */ /* 0x000fe40000011404 */
[----:B--2---:R-:W-:Y:S01]  /*0060*/  SHF.L.U32 R13, R3, 0x2, RZ ;  /* 0x00000002030d7819 */ /* 0x004fe200000006ff */
[----:B------:R-:W1:Y:S01]  /*0070*/  LDC.64 R4, c[0x0][0x218] ;  /* 0x00008600ff047b82 */ /* 0x000e620000000a00 */
[----:B------:R-:W-:Y:S01]  /*0080*/  SGXT R7, R7, 0x1 ;  /* 0x000000010707781a */ /* 0x000fe20000000200 */
[----:B------:R-:W-:Y:S01]  /*0090*/  IMAD.SHL.U32 R8, R3, 0x40, RZ ;  /* 0x0000004003087824 */ /* 0x000fe200078e00ff */
[----:B------:R-:W-:-:S04]  /*00a0*/  LOP3.LUT R6, R0, 0x7c, R13, 0xf8, !PT ;  /* 0x0000007c00067812 */ /* 0x000fc800078ef80d */
[----:B------:R-:W-:Y:S02]  /*00b0*/  LEA.HI R7, R7, R6, RZ, 0xb ;  /* 0x0000000607077211 */ /* 0x000fe400078f58ff */
[----:B------:R-:W-:Y:S02]  /*00c0*/  LOP3.LUT R8, R8, 0x3800, RZ, 0xc0, !PT ;  /* 0x0000380008087812 */ /* 0x000fe400078ec0ff */
[C---:B------:R-:W-:Y:S02]  /*00d0*/  SHF.L.U32 R9, R7.reuse, 0x4, RZ ;  /* 0x0000000407097819 */ /* 0x040fe400000006ff */
[----:B------:R-:W-:Y:S02]  /*00e0*/  LOP3.LUT R7, R7, 0xfffff800, RZ, 0xc0, !PT ;  /* 0xfffff80007077812 */ /* 0x000fe400078ec0ff */
[----:B------:R-:W-:-:S04]  /*00f0*/  LOP3.LUT R9, R9, 0xffff8000, RZ, 0xc0, !PT ;  /* 0xffff800009097812 */ /* 0x000fc800078ec0ff */
[----:B------:R-:W-:-:S04]  /*0100*/  IADD3 R7, R9, R6, -R7 ;  /* 0x0000000609077210 */ /* 0x000fc80007ffe807 */
[----:B------:R-:W-:-:S05]  /*0110*/  IADD3 R7, R8, R7, RZ ;  /* 0x0000000708077210 */ /* 0x000fca0007ffe0ff */
[C---:B------:R-:W-:Y:S02]  /*0120*/  VIADD R9, R7.reuse, 0x4000 ;  /* 0x0000400007097836 */ /* 0x040fe40000000000 */
[----:B-1----:R-:W-:-:S04]  /*0130*/  IMAD.WIDE R6, R7, 0x4, R4 ;  /* 0x0000000407067825 */ /* 0x002fc800078e0204 */
[----:B------:R-:W-:Y:S02]  /*0140*/  IMAD.WIDE R8, R9, 0x4, R4 ;  /* 0x0000000409087825 */ /* 0x000fe400078e0204 */
[----:B------:R-:W2:Y:S04]  /*0150*/  LDG.E.128 R4, desc[UR6][R6.64] ;  /* 0x0000000606047981 */ /* 0x000ea8000c1e1d00 */
[----:B------:R-:W2:Y:S01]  /*0160*/  LDG.E.128 R8, desc[UR6][R8.64] ;  /* 0x0000000608087981 */ /* 0x000ea2000c1e1d00 */
[----:B------:R-:W1:Y:S01]  /*0170*/  S2UR UR5, SR_CgaCtaId ;  /* 0x00000000000579c3 */ /* 0x000e620000008800 */
[----:B------:R-:W-:Y:S01]  /*0180*/  LOP3.LUT R16, R13, 0x7c, RZ, 0xc0, !PT ;  /* 0x0000007c0d107812 */ /* 0x000fe200078ec0ff */
[----:B------:R-:W-:Y:S01]  /*0190*/  UMOV UR4, 0x400 ;  /* 0x0000040000047882 */ /* 0x000fe20000000000 */
[----:B------:R-:W-:-:S02]  /*01a0*/  SHF.R.U32.HI R18, RZ, 0x3, R3 ;  /* 0x00000003ff127819 */ /* 0x000fc40000011603 */
[----:B------:R-:W-:Y:S02]  /*01b0*/  SHF.L.U32 R17, R16, 0x5, RZ ;  /* 0x0000000510117819 */ /* 0x000fe400000006ff */
[----:B------:R-:W-:Y:S02]  /*01c0*/  ISETP.GE.AND P0, PT, R3, 0x400, PT ;  /* 0x000004000300780c */ /* 0x000fe40003f06270 */
[----:B------:R-:W-:Y:S01]  /*01d0*/  LOP3.LUT R18, R17, 0x1c, R18, 0xf8, !PT ;  /* 0x0000001c11127812 */ /* 0x000fe200078ef812 */
[----:B-1----:R-:W-:Y:S01]  /*01e0*/  UPRMT UR4, UR5, 0x654, UR4 ;  /* 0x0000065405047896 */ /* 0x002fe20008000004 */
[----:B--2---:R-:W-:Y:S01]  /*01f0*/  FADD R4, R4, R8 ;  /* 0x0000000804047221 */ /* 0x004fe20000000000 */
[----:B------:R-:W-:Y:S01]  /*0200*/  FADD R5, R5, R9 ;  /* 0x0000000905057221 */ /* 0x000fe20000000000 */
[----:B------:R-:W-:Y:S01]  /*0210*/  FADD R6, R6, R10 ;  /* 0x0000000a06067221 */ /* 0x000fe20000000000 */
[----:B------:R-:W-:-:S05]  /*0220*/  FADD R7, R7, R11 ;  /* 0x0000000b07077221 */ /* 0x000fca0000000000 */
[----:B------:R-:W-:Y:S04]  /*0230*/  STS [R18+UR4], R4 ;  /* 0x0000000412007988 */ /* 0x000fe80008000804 */
[----:B------:R-:W-:Y:S04]  /*0240*/  STS [R18+UR4+0x20], R5 ;  /* 0x0000200512007988 */ /* 0x000fe80008000804 */
[----:B------:R-:W-:Y:S04]  /*0250*/  STS [R18+UR4+0x40], R6 ;  /* 0x0000400612007988 */ /* 0x000fe80008000804 */
[----:B------:R-:W-:Y:S01]  /*0260*/  STS [R18+UR4+0x60], R7 ;  /* 0x0000600712007988 */ /* 0x000fe20008000804 */
[----:B------:R-:W-:Y:S06]  /*0270*/  BAR.SYNC.DEFER_BLOCKING 0x0 ;  /* 0x0000000000007b1d */ /* 0x000fec0000010000 */
[----:B------:R-:W1:Y:S04]  /*0280*/  @!P0 LDS R15, [R13+UR4] ;  /* 0x000000040d0f8984 */ /* 0x000e680008000800 */
[----:B------:R-:W2:Y:S04]  /*0290*/  @!P0 LDS R12, [R13+UR4+0x400] ;  /* 0x000400040d0c8984 */ /* 0x000ea80008000800 */
[----:B------:R-:W3:Y:S04]  /*02a0*/  @!P0 LDS R14, [R13+UR4+0x800] ;  /* 0x000800040d0e8984 */ /* 0x000ee80008000800 */
[----:B------:R-:W4:Y:S01]  /*02b0*/  @!P0 LDS R2, [R13+UR4+0xc00] ;  /* 0x000c00040d028984 */ /* 0x000f220008000800 */
[----:B------:R-:W-:-:S04]  /*02c0*/  LOP3.LUT P0, RZ, R3, 0x7, RZ, 0xc0, !PT ;  /* 0x0000000703ff7812 */ /* 0x000fc8000780c0ff */
[----:B------:R-:W-:Y:S01]  /*02d0*/  ISETP.LT.AND P0, PT, R3, 0x400, !P0 ;  /* 0x000004000300780c */ /* 0x000fe20004701270 */
[----:B-1----:R-:W1:Y:S04]  /*02e0*/  SHFL.BFLY PT, R8, R15, 0x4, 0x1f ;  /* 0x0c801f000f087f89 */ /* 0x002e6800000e0000 */
[----:B--2---:R-:W2:Y:S04]  /*02f0*/  SHFL.BFLY PT, R9, R12, 0x4, 0x1f ;  /* 0x0c801f000c097f89 */ /* 0x004ea800000e0000 */
[----:B---3--:R-:W3:Y:S04]  /*0300*/  SHFL.BFLY PT, R11, R14, 0x4, 0x1f ;  /* 0x0c801f000e0b7f89 */ /* 0x008ee800000e0000 */
[----:B----4-:R-:W4:Y:S01]  /*0310*/  SHFL.BFLY PT, R5, R2, 0x4, 0x1f ;  /* 0x0c801f0002057f89 */ /* 0x010f2200000e0000 */
[----:B-1----:R-:W-:Y:S01]  /*0320*/  FADD R8, R15, R8 ;  /* 0x000000080f087221 */ /* 0x002fe20000000000 */
[----:B--2---:R-:W-:Y:S01]  /*0330*/  FADD R9, R12, R9 ;  /* 0x000000090c097221 */ /* 0x004fe20000000000 */
[----:B---3--:R-:W-:-:S04]  /*0340*/  FADD R11, R14, R11 ;  /* 0x0000000b0e0b7221 */ /* 0x008fc80000000000 */
[----:B------:R-:W1:Y:S01]  /*0350*/  SHFL.BFLY PT, R4, R9, 0x2, 0x1f ;  /* 0x0c401f0009047f89 */ /* 0x000e6200000e0000 */
[----:B----4-:R-:W-:-:S03]  /*0360*/  FADD R10, R2, R5 ;  /* 0x00000005020a7221 */ /* 0x010fc60000000000 */
[----:B------:R-:W2:Y:S04]  /*0370*/  SHFL.BFLY PT, R6, R11, 0x2, 0x1f ;  /* 0x0c401f000b067f89 */ /* 0x000ea800000e0000 */
[----:B------:R-:W3:Y:S04]  /*0380*/  SHFL.BFLY PT, R5, R8, 0x2, 0x1f ;  /* 0x0c401f0008057f89 */ /* 0x000ee800000e0000 */
[----:B------:R-:W4:Y:S01]  /*0390*/  SHFL.BFLY PT, R7, R10, 0x2, 0x1f ;  /* 0x0c401f000a077f89 */ /* 0x000f2200000e0000 */
[----:B-1----:R-:W-:Y:S01]  /*03a0*/  FADD R4, R9, R4 ;  /* 0x0000000409047221 */ /* 0x002fe20000000000 */
[----:B------:R-:W-:Y:S01]  /*03b0*/  IADD3 R9, R17, UR4, RZ ;  /* 0x0000000411097c10 */ /* 0x000fe2000fffe0ff */
[----:B--2---:R-:W-:-:S04]  /*03c0*/  FADD R6, R11, R6 ;  /* 0x000000060b067221 */ /* 0x004fc80000000000 */
[----:B------:R-:W-:Y:S02]  /*03d0*/  IMAD R16, R16, -0x1c, R9 ;  /* 0xffffffe410107824 */ /* 0x000fe400078e0209 */
[----:B---3--:R-:W-:Y:S01]  /*03e0*/  FADD R5, R8, R5 ;  /* 0x0000000508057221 */ /* 0x008fe20000000000 */
[----:B------:R-:W1:Y:S01]  /*03f0*/  SHFL.BFLY PT, R15, R6, 0x1, 0x1f ;  /* 0x0c201f00060f7f89 */ /* 0x000e6200000e0000 */
[----:B----4-:R-:W-:-:S03]  /*0400*/  FADD R14, R10, R7 ;  /* 0x000000070a0e7221 */ /* 0x010fc60000000000 */
[----:B------:R-:W2:Y:S04]  /*0410*/  SHFL.BFLY PT, R2, R5, 0x1, 0x1f ;  /* 0x0c201f0005027f89 */ /* 0x000ea800000e0000 */
[----:B------:R-:W3:Y:S04]  /*0420*/  SHFL.BFLY PT, R7, R4, 0x1, 0x1f ;  /* 0x0c201f0004077f89 */ /* 0x000ee800000e0000 */
[----:B------:R-:W4:Y:S01]  /*0430*/  SHFL.BFLY PT, R19, R14, 0x1, 0x1f ;  /* 0x0c201f000e137f89 */ /* 0x000f2200000e0000 */
[----:B-1----:R-:W-:Y:S01]  /*0440*/  FADD R12, R6, R15 ;  /* 0x0000000f060c7221 */ /* 0x002fe20000000000 */
[----:B--2---:R-:W-:-:S04]  /*0450*/  FADD R8, R5, R2 ;  /* 0x0000000205087221 */ /* 0x004fc80000000000 */
[----:B------:R-:W-:Y:S01]  /*0460*/  @P0 STS [R13+UR4+0x800], R12 ;  /* 0x0008000c0d000988 */ /* 0x000fe20008000804 */
[----:B------:R-:W-:Y:S01]  /*0470*/  LOP3.LUT R2, R3, 0x7f, RZ, 0xc0, !PT ;  /* 0x0000007f03027812 */ /* 0x000fe200078ec0ff */
[----:B---3--:R-:W-:Y:S02]  /*0480*/  FADD R10, R4, R7 ;  /* 0x00000007040a7221 */ /* 0x008fe40000000000 */
[----:B------:R-:W-:Y:S01]  /*0490*/  @P0 STS [R13+UR4], R8 ;  /* 0x000000080d000988 */ /* 0x000fe20008000804 */
[----:B----4-:R-:W-:-:S03]  /*04a0*/  FADD R18, R14, R19 ;  /* 0x000000130e127221 */ /* 0x010fc60000000000 */
[----:B------:R1:W-:Y:S04]  /*04b0*/  @P0 STS [R13+UR4+0x400], R10 ;  /* 0x0004000a0d000988 */ /* 0x0003e80008000804 */
[----:B------:R-:W-:Y:S01]  /*04c0*/  @P0 STS [R13+UR4+0xc00], R18 ;  /* 0x000c00120d000988 */ /* 0x000fe20008000804 */
[----:B------:R-:W-:Y:S01]  /*04d0*/  BAR.SYNC.DEFER_BLOCKING 0x0 ;  /* 0x0000000000007b1d */ /* 0x000fe20000010000 */
[----:B------:R-:W-:Y:S02]  /*04e0*/  LOP3.LUT P0, RZ, R3, 0x80, RZ, 0xc0, !PT ;  /* 0x0000008003ff7812 */ /* 0x000fe4000780c0ff */
[----:B-1----:R-:W-:Y:S02]  /*04f0*/  LEA R10, R2, UR4, 0x2 ;  /* 0x00000004020a7c11 */ /* 0x002fe4000f8e10ff */
[----:B------:R-:W-:-:S03]  /*0500*/  LOP3.LUT R3, R0, 0x7f, R3, 0xf8, !PT ;  /* 0x0000007f00037812 */ /* 0x000fc600078ef803 */
[----:B------:R-:W1:Y:S01]  /*0510*/  LDC.64 R8, c[0x0][0x210] ;  /* 0x00008400ff087b82 */ /* 0x000e620000000a00 */
[----:B------:R-:W-:Y:S04]  /*0520*/  LDS R4, [R17+UR4] ;  /* 0x0000000411047984 */ /* 0x000fe80008000800 */
[----:B------:R-:W-:Y:S01]  /*0530*/  LDS R5, [R17+UR4+0x20] ;  /* 0x0000200411057984 */ /* 0x000fe20008000800 */
[----:B-1----:R-:W-:-:S03]  /*0540*/  IMAD.WIDE R2, R3, 0x4, R8 ;  /* 0x0000000403027825 */ /* 0x002fc600078e0208 */
[----:B------:R-:W-:Y:S04]  /*0550*/  LDS R6, [R17+UR4+0x40] ;  /* 0x0000400411067984 */ /* 0x000fe80008000800 */
[----:B------:R-:W1:Y:S01]  /*0560*/  LDS R7, [R17+UR4+0x60] ;  /* 0x0000600411077984 */ /* 0x000e620008000800 */
[----:B------:R-:W-:Y:S06]  /*0570*/  BAR.SYNC.DEFER_BLOCKING 0x0 ;  /* 0x0000000000007b1d */ /* 0x000fec0000010000 */
[----:B-1----:R1:W-:Y:S02]  /*0580*/  STS.128 [R16], R4 ;  /* 0x0000000410007388 */ /* 0x0023e40000000c00 */
[----:B------:R-:W-:Y:S06]  /*0590*/  BAR.SYNC.DEFER_BLOCKING 0x0 ;  /* 0x0000000000007b1d */ /* 0x000fec0000010000 */
[----:B------:R-:W2:Y:S02]  /*05a0*/  LDS R10, [R10] ;  /* 0x000000000a0a7984 */ /* 0x000ea40000000800 */
[----:B------:R-:W-:Y:S06]  /*05b0*/  BAR.SYNC.DEFER_BLOCKING 0x0 ;  /* 0x0000000000007b1d */ /* 0x000fec0000010000 */
[----:B-1----:R-:W-:Y:S05]  /*05c0*/  @P0 EXIT ;  /* 0x000000000000094d */ /* 0x002fea0003800000 */
[----:B--2---:R-:W-:-:S05]  /*05d0*/  FMUL R5, R10, 0.0625 ;  /* 0x3d8000000a057820 */ /* 0x004fca0000400000 */
[----:B------:R-:W-:Y:S01]  /*05e0*/  STG.E desc[UR6][R2.64], R5 ;  /* 0x0000000502007986 */ /* 0x000fe2000c101906 */
[----:B------:R-:W-:Y:S05]  /*05f0*/  EXIT ;  /* 0x000000000000794d */ /* 0x000fea0003800000 */
.L_x_0:
[----:B------:R-:W-:-:S00]  /*0600*/  BRA `(.L_x_0) ;  /* 0xfffffffc00fc7947 */ /* 0x000fc0000383ffff */
[----:B------:R-:W-:-:S00]  /*0610*/  NOP ;  /* 0x0000000000007918 */ /* 0x000fc00000000000 */
        /* <DEDUP_REMOVED lines=14> */
.L_x_1:


//--------------------- .nv.shared.triton_per_fused_mean_39 --------------------------
	.section	.nv.shared.triton_per_fused_mean_39,"aw",@nobits
	.sectionflags	@""
	.align	16
	.zero		1024


//--------------------- .nv.constant0.triton_per_fused_mean_39 --------------------------
	.section	.nv.constant0.triton_per_fused_mean_39,"a",@progbits
	.sectionflags	@""
	.align	4
.nv.constant0.triton_per_fused_mean_39:
	.zero		552
